//
// Generated by NVIDIA NVVM Compiler
//
// Compiler Build ID: CL-36424714
// Cuda compilation tools, release 13.0, V13.0.88
// Based on NVVM 20.0.0
//

.version 9.0
.target sm_100
.address_size 64

	// .globl	_Z13integral_rectPd
.const .align 8 .f64 step_dev;

.visible .entry _Z13integral_rectPd(
	.param .u64 .ptr .align 1 _Z13integral_rectPd_param_0
)
{
	.reg .pred 	%p<6>;
	.reg .b32 	%r<27>;
	.reg .b64 	%rd<5>;
	.reg .b64 	%fd<34>;

	ld.param.u64 	%rd2, [_Z13integral_rectPd_param_0];
	mov.u32 	%r11, %ctaid.x;
	shl.b32 	%r12, %r11, 5;
	mov.u32 	%r13, %tid.x;
	add.s32 	%r25, %r12, %r13;
	setp.gt.s32 	%p1, %r25, 99999999;
	@%p1 bra 	$L__BB0_7;
	cvta.to.global.u64 	%rd3, %rd2;
	ld.const.f64 	%fd1, [step_dev];
	mul.wide.s32 	%rd4, %r25, 8;
	add.s64 	%rd1, %rd3, %rd4;
	ld.global.f64 	%fd33, [%rd1];
	max.s32 	%r14, %r25, 99999488;
	sub.s32 	%r15, %r14, %r25;
	add.s32 	%r2, %r15, 511;
	and.b32  	%r16, %r2, 1536;
	setp.eq.s32 	%p2, %r16, 1536;
	@%p2 bra 	$L__BB0_4;
	shr.u32 	%r17, %r2, 9;
	add.s32 	%r18, %r17, 1;
	and.b32  	%r19, %r18, 3;
	neg.s32 	%r23, %r19;
$L__BB0_3:
	.pragma "nounroll";
	cvt.rn.f64.s32 	%fd11, %r25;
	fma.rn.f64 	%fd12, %fd1, %fd11, 0d0000000000000000;
	fma.rn.f64 	%fd13, %fd12, 0d4014000000000000, 0d4024000000000000;
	fma.rn.f64 	%fd33, %fd1, %fd13, %fd33;
	add.s32 	%r25, %r25, 512;
	add.s32 	%r23, %r23, 1;
	setp.ne.s32 	%p3, %r23, 0;
	@%p3 bra 	$L__BB0_3;
$L__BB0_4:
	setp.lt.u32 	%p4, %r2, 1536;
	@%p4 bra 	$L__BB0_6;
$L__BB0_5:
	cvt.rn.f64.s32 	%fd14, %r25;
	fma.rn.f64 	%fd15, %fd1, %fd14, 0d0000000000000000;
	fma.rn.f64 	%fd16, %fd15, 0d4014000000000000, 0d4024000000000000;
	fma.rn.f64 	%fd17, %fd1, %fd16, %fd33;
	add.s32 	%r20, %r25, 512;
	cvt.rn.f64.s32 	%fd18, %r20;
	fma.rn.f64 	%fd19, %fd1, %fd18, 0d0000000000000000;
	fma.rn.f64 	%fd20, %fd19, 0d4014000000000000, 0d4024000000000000;
	fma.rn.f64 	%fd21, %fd1, %fd20, %fd17;
	add.s32 	%r21, %r25, 1024;
	cvt.rn.f64.s32 	%fd22, %r21;
	fma.rn.f64 	%fd23, %fd1, %fd22, 0d0000000000000000;
	fma.rn.f64 	%fd24, %fd23, 0d4014000000000000, 0d4024000000000000;
	fma.rn.f64 	%fd25, %fd1, %fd24, %fd21;
	add.s32 	%r22, %r25, 1536;
	cvt.rn.f64.s32 	%fd26, %r22;
	fma.rn.f64 	%fd27, %fd1, %fd26, 0d0000000000000000;
	fma.rn.f64 	%fd28, %fd27, 0d4014000000000000, 0d4024000000000000;
	fma.rn.f64 	%fd33, %fd1, %fd28, %fd25;
	setp.lt.s32 	%p5, %r25, 99997952;
	add.s32 	%r25, %r25, 2048;
	@%p5 bra 	$L__BB0_5;
$L__BB0_6:
	st.global.f64 	[%rd1], %fd33;
$L__BB0_7:
	ret;

}


// ===== COMPILED SASS (sm_100) =====

	.target	sm_100

	.elftype	@"ET_EXEC"


//--------------------- .note.nv.tkinfo           --------------------------
	.section	.note.nv.tkinfo,"",@"SHT_NOTE"
	.sectionflags	@"SHF_NOTE_NV_TKINFO"
	.tkinfo
        /*0018*/ 	.word	0x00000002
        /*0030*/ 	.string	""
        /*0030*/ 	.string	"ptxas"
        /*0030*/ 	.string	"Cuda compilation tools, release 13.0, V13.0.88"
        /*0030*/ 	.string	"Build cuda_13.0.r13.0/compiler.36424714_0"
        /*0030*/ 	.string	"-arch sm_100 -m 64 "



//--------------------- .note.nv.cuinfo           --------------------------
	.section	.note.nv.cuinfo,"",@"SHT_NOTE"
	.sectionflags	@"SHF_NOTE_NV_CUINFO"
        /*0018*/ 	.short	0x0002
        /*001a*/ 	.short	0x0064
        /*001c*/ 	.short	0x0082
	.zero		2


//--------------------- .nv.info                  --------------------------
	.section	.nv.info,"",@"SHT_CUDA_INFO"
	.align	4


	//----- nvinfo : EIATTR_REGCOUNT
	.align		4
        /*0000*/ 	.byte	0x04, 0x2f
        /*0002*/ 	.short	(.L_2 - .L_1)
	.align		4
.L_1:
        /*0004*/ 	.word	index@(_Z13integral_rectPd)
        /*0008*/ 	.word	0x00000015


	//----- nvinfo : EIATTR_FRAME_SIZE
	.align		4
.L_2:
        /*000c*/ 	.byte	0x04, 0x11
        /*000e*/ 	.short	(.L_4 - .L_3)
	.align		4
.L_3:
        /*0010*/ 	.word	index@(_Z13integral_rectPd)
        /*0014*/ 	.word	0x00000000


	//----- nvinfo : EIATTR_MIN_STACK_SIZE
	.align		4
.L_4:
        /*0018*/ 	.byte	0x04, 0x12
        /*001a*/ 	.short	(.L_6 - .L_5)
	.align		4
.L_5:
        /*001c*/ 	.word	index@(_Z13integral_rectPd)
        /*0020*/ 	.word	0x00000000
.L_6:


//--------------------- .nv.compat                --------------------------
	.section	.nv.compat,"",@"SHT_CUDA_COMPAT_INFO"
	.align	4
        /*0000*/ 	.byte	0x02, 0x09, 0x00, 0x00, 0x02, 0x02, 0x01, 0x00, 0x02, 0x05, 0x05, 0x00, 0x03, 0x07, 0x01, 0x01
        /*0010*/ 	.byte	0x02, 0x03, 0x00, 0x00, 0x02, 0x06, 0x01, 0x00, 0x04, 0x0b, 0x08, 0x00, 0x01, 0x00, 0x00, 0x00
        /*0020*/ 	.byte	0x00, 0x00, 0x00, 0x00


//--------------------- .nv.info._Z13integral_rectPd --------------------------
	.section	.nv.info._Z13integral_rectPd,"",@"SHT_CUDA_INFO"
	.sectionflags	@""
	.align	4


	//----- nvinfo : EIATTR_CUDA_API_VERSION
	.align		4
        /*0000*/ 	.byte	0x04, 0x37
        /*0002*/ 	.short	(.L_8 - .L_7)
.L_7:
        /*0004*/ 	.word	0x00000082


	//----- nvinfo : EIATTR_KPARAM_INFO
	.align		4
.L_8:
        /*0008*/ 	.byte	0x04, 0x17
        /*000a*/ 	.short	(.L_10 - .L_9)
.L_9:
        /*000c*/ 	.word	0x00000000
        /*0010*/ 	.short	0x0000
        /*0012*/ 	.short	0x0000
        /*0014*/ 	.byte	0x00, 0xf5, 0x21, 0x00


	//----- nvinfo : EIATTR_SPARSE_MMA_MASK
	.align		4
.L_10:
        /*0018*/ 	.byte	0x03, 0x50
        /*001a*/ 	.short	0x0000


	//----- nvinfo : EIATTR_MAXREG_COUNT
	.align		4
        /*001c*/ 	.byte	0x03, 0x1b
        /*001e*/ 	.short	0x00ff


	//----- nvinfo : EIATTR_MERCURY_ISA_VERSION
	.align		4
        /*0020*/ 	.byte	0x03, 0x5f
        /*0022*/ 	.short	0x0101


	//----- nvinfo : EIATTR_VRC_CTA_INIT_COUNT
	.align		4
        /*0024*/ 	.byte	0x02, 0x4a
	.zero		1
	.zero		1


	//----- nvinfo : EIATTR_EXIT_INSTR_OFFSETS
	.align		4
        /*0028*/ 	.byte	0x04, 0x1c
        /*002a*/ 	.short	(.L_12 - .L_11)


	//   ....[0]....
.L_11:
        /*002c*/ 	.word	0x00000050


	//   ....[1]....
        /*0030*/ 	.word	0x000003d0


	//----- nvinfo : EIATTR_CRS_STACK_SIZE
	.align		4
.L_12:
        /*0034*/ 	.byte	0x04, 0x1e
        /*0036*/ 	.short	(.L_14 - .L_13)
.L_13:
        /*0038*/ 	.word	0x00000000


	//----- nvinfo : EIATTR_CBANK_PARAM_SIZE
	.align		4
.L_14:
        /*003c*/ 	.byte	0x03, 0x19
        /*003e*/ 	.short	0x0008


	//----- nvinfo : EIATTR_PARAM_CBANK
	.align		4
        /*0040*/ 	.byte	0x04, 0x0a
        /*0042*/ 	.short	(.L_16 - .L_15)
	.align		4
.L_15:
        /*0044*/ 	.word	index@(.nv.constant0._Z13integral_rectPd)
        /*0048*/ 	.short	0x0380
        /*004a*/ 	.short	0x0008


	//----- nvinfo : EIATTR_SW_WAR
	.align		4
.L_16:
        /*004c*/ 	.byte	0x04, 0x36
        /*004e*/ 	.short	(.L_18 - .L_17)
.L_17:
        /*0050*/ 	.word	0x00000008
.L_18:


//--------------------- .nv.callgraph             --------------------------
	.section	.nv.callgraph,"",@"SHT_CUDA_CALLGRAPH"
	.align	4
	.sectionentsize	8
	.align		4
        /*0000*/ 	.word	0x00000000
	.align		4
        /*0004*/ 	.word	0xffffffff
	.align		4
        /*0008*/ 	.word	0x00000000
	.align		4
        /*000c*/ 	.word	0xfffffffe
	.align		4
        /*0010*/ 	.word	0x00000000
	.align		4
        /*0014*/ 	.word	0xfffffffd
	.align		4
        /*0018*/ 	.word	0x00000000
	.align		4
        /*001c*/ 	.word	0xfffffffc


//--------------------- .nv.constant3             --------------------------
	.section	.nv.constant3,"a",@progbits
	.align	8
.nv.constant3:
	.type		step_dev,@object
	.size		step_dev,(.L_0 - step_dev)
step_dev:
	.zero		8
.L_0:


//--------------------- .text._Z13integral_rectPd --------------------------
	.section	.text._Z13integral_rectPd,"ax",@progbits
	.align	128
        .global         _Z13integral_rectPd
        .type           _Z13integral_rectPd,@function
        .size           _Z13integral_rectPd,(.L_x_7 - _Z13integral_rectPd)
        .other          _Z13integral_rectPd,@"STO_CUDA_ENTRY STV_DEFAULT"
_Z13integral_rectPd:
.text._Z13integral_rectPd:
[----:B------:R-:W-:Y:S01]  /*0000*/  LDC R1, c[0x0][0x37c] ;  /* 0x0000df00ff017b82 */ /* 0x000fe20000000800 */
[----:B------:R-:W0:Y:S01]  /*0010*/  S2R R0, SR_CTAID.X ;  /* 0x0000000000007919 */ /* 0x000e220000002500 */
[----:B------:R-:W0:Y:S02]  /*0020*/  S2R R3, SR_TID.X ;  /* 0x0000000000037919 */ /* 0x000e240000002100 */
[----:B0-----:R-:W-:-:S05]  /*0030*/  IMAD R0, R0, 0x20, R3 ;  /* 0x0000002000007824 */ /* 0x001fca00078e0203 */
[----:B------:R-:W-:-:S13]  /*0040*/  ISETP.GT.AND P0, PT, R0, 0x5f5e0ff, PT ;  /* 0x05f5e0ff0000780c */ /* 0x000fda0003f04270 */
[----:B------:R-:W-:Y:S05]  /*0050*/  @P0 EXIT ;  /* 0x000000000000094d */ /* 0x000fea0003800000 */
[----:B------:R-:W0:Y:S01]  /*0060*/  LDC.64 R2, c[0x0][0x380] ;  /* 0x0000e000ff027b82 */ /* 0x000e220000000a00 */
[----:B------:R-:W1:Y:S01]  /*0070*/  LDCU.64 UR4, c[0x0][0x358] ;  /* 0x00006b00ff0477ac */ /* 0x000e620008000a00 */
[C---:B------:R-:W-:Y:S01]  /*0080*/  VIMNMX R5, PT, PT, R0.reuse, 0x5f5df00, !PT ;  /* 0x05f5df0000057848 */ /* 0x040fe20007fe0100 */
[----:B------:R-:W2:Y:S01]  /*0090*/  LDCU.64 UR8, c[0x3][URZ] ;  /* 0x00c00000ff0877ac */ /* 0x000ea20008000a00 */
[----:B------:R-:W3:Y:S01]  /*00a0*/  LDCU.64 UR6, c[0x3][URZ] ;  /* 0x00c00000ff0677ac */ /* 0x000ee20008000a00 */
[----:B0-----:R-:W-:-:S05]  /*00b0*/  IMAD.WIDE R2, R0, 0x8, R2 ;  /* 0x0000000800027825 */ /* 0x001fca00078e0202 */
[----:B-1----:R0:W5:Y:S01]  /*00c0*/  LDG.E.64 R6, desc[UR4][R2.64] ;  /* 0x0000000402067981 */ /* 0x002162000c1e1b00 */
[----:B------:R-:W-:Y:S01]  /*00d0*/  IADD3 R5, PT, PT, R5, 0x1ff, -R0 ;  /* 0x000001ff05057810 */ /* 0x000fe20007ffe800 */
[----:B------:R-:W-:Y:S03]  /*00e0*/  BSSY.RECONVERGENT B0, `(.L_x_0) ;  /* 0x0000012000007945 */ /* 0x000fe60003800200 */
[C---:B------:R-:W-:Y:S02]  /*00f0*/  LOP3.LUT R4, R5.reuse, 0x600, RZ, 0xc0, !PT ;  /* 0x0000060005047812 */ /* 0x040fe400078ec0ff */
[----:B------:R-:W-:Y:S02]  /*0100*/  ISETP.GE.U32.AND P0, PT, R5, 0x600, PT ;  /* 0x000006000500780c */ /* 0x000fe40003f06070 */
[----:B------:R-:W-:-:S13]  /*0110*/  ISETP.NE.AND P1, PT, R4, 0x600, PT ;  /* 0x000006000400780c */ /* 0x000fda0003f25270 */
[----:B0-23--:R-:W-:Y:S05]  /*0120*/  @!P1 BRA `(.L_x_1) ;  /* 0x0000000000349947 */ /* 0x00dfea0003800000 */
[----:B------:R-:W-:-:S04]  /*0130*/  LEA.HI R4, R5, 0x1, RZ, 0x17 ;  /* 0x0000000105047811 */ /* 0x000fc800078fb8ff */
[----:B------:R-:W-:-:S05]  /*0140*/  LOP3.LUT R4, R4, 0x3, RZ, 0xc0, !PT ;  /* 0x0000000304047812 */ /* 0x000fca00078ec0ff */
[----:B------:R-:W-:-:S07]  /*0150*/  IMAD.MOV R10, RZ, RZ, -R4 ;  /* 0x000000ffff0a7224 */ /* 0x000fce00078e0a04 */
.L_x_2:
[----:B------:R0:W1:Y:S01]  /*0160*/  I2F.F64 R4, R0 ;  /* 0x0000000000047312 */ /* 0x0000620000201c00 */
[----:B------:R-:W-:Y:S01]  /*0170*/  IADD3 R10, PT, PT, R10, 0x1, RZ ;  /* 0x000000010a0a7810 */ /* 0x000fe20007ffe0ff */
[----:B------:R-:W-:Y:S02]  /*0180*/  IMAD.MOV.U32 R8, RZ, RZ, 0x0 ;  /* 0x00000000ff087424 */ /* 0x000fe400078e00ff */
[----:B------:R-:W-:Y:S01]  /*0190*/  IMAD.MOV.U32 R9, RZ, RZ, 0x40140000 ;  /* 0x40140000ff097424 */ /* 0x000fe200078e00ff */
[----:B------:R-:W-:Y:S01]  /*01a0*/  ISETP.NE.AND P1, PT, R10, RZ, PT ;  /* 0x000000ff0a00720c */ /* 0x000fe20003f25270 */
[----:B0-----:R-:W-:Y:S01]  /*01b0*/  VIADD R0, R0, 0x200 ;  /* 0x0000020000007836 */ /* 0x001fe20000000000 */
[----:B-1----:R-:W-:-:S08]  /*01c0*/  DFMA R4, R4, UR6, RZ ;  /* 0x0000000604047c2b */ /* 0x002fd000080000ff */
[----:B------:R-:W-:-:S08]  /*01d0*/  DFMA R4, R4, R8, 10 ;  /* 0x402400000404742b */ /* 0x000fd00000000008 */
[----:B-----5:R-:W-:Y:S01]  /*01e0*/  DFMA R6, R4, UR6, R6 ;  /* 0x0000000604067c2b */ /* 0x020fe20008000006 */
[----:B------:R-:W-:Y:S10]  /*01f0*/  @P1 BRA `(.L_x_2) ;  /* 0xfffffffc00d81947 */ /* 0x000ff4000383ffff */
.L_x_1:
[----:B------:R-:W-:Y:S05]  /*0200*/  BSYNC.RECONVERGENT B0 ;  /* 0x0000000000007941 */ /* 0x000fea0003800200 */
.L_x_0:
[----:B------:R-:W-:Y:S04]  /*0210*/  BSSY.RECONVERGENT B0, `(.L_x_3) ;  /* 0x000001a000007945 */ /* 0x000fe80003800200 */
[----:B------:R-:W-:Y:S05]  /*0220*/  @!P0 BRA `(.L_x_4) ;  /* 0x0000000000608947 */ /* 0x000fea0003800000 */
.L_x_5:
[----:B------:R0:W1:Y:S01]  /*0230*/  I2F.F64 R4, R0 ;  /* 0x0000000000047312 */ /* 0x0000620000201c00 */
[C---:B------:R-:W-:Y:S01]  /*0240*/  VIADD R18, R0.reuse, 0x200 ;  /* 0x0000020000127836 */ /* 0x040fe20000000000 */
[C---:B------:R-:W-:Y:S02]  /*0250*/  IADD3 R16, PT, PT, R0.reuse, 0x400, RZ ;  /* 0x0000040000107810 */ /* 0x040fe40007ffe0ff */
[C---:B------:R-:W-:Y:S02]  /*0260*/  IADD3 R17, PT, PT, R0.reuse, 0x600, RZ ;  /* 0x0000060000117810 */ /* 0x040fe40007ffe0ff */
[C---:B------:R-:W-:Y:S02]  /*0270*/  ISETP.GE.AND P0, PT, R0.reuse, 0x5f5d900, PT ;  /* 0x05f5d9000000780c */ /* 0x040fe40003f06270 */
[----:B------:R-:W2:Y:S01]  /*0280*/  I2F.F64 R8, R18 ;  /* 0x0000001200087312 */ /* 0x000ea20000201c00 */
[----:B0-----:R-:W-:Y:S01]  /*0290*/  VIADD R0, R0, 0x800 ;  /* 0x0000080000007836 */ /* 0x001fe20000000000 */
[----:B-1----:R-:W-:-:S06]  /*02a0*/  DFMA R12, R4, UR8, RZ ;  /* 0x00000008040c7c2b */ /* 0x002fcc00080000ff */
[----:B------:R-:W0:Y:S01]  /*02b0*/  I2F.F64 R10, R16 ;  /* 0x00000010000a7312 */ /* 0x000e220000201c00 */
[----:B------:R-:W-:Y:S02]  /*02c0*/  IMAD.MOV.U32 R4, RZ, RZ, 0x0 ;  /* 0x00000000ff047424 */ /* 0x000fe400078e00ff */
[----:B------:R-:W-:Y:S01]  /*02d0*/  IMAD.MOV.U32 R5, RZ, RZ, 0x40140000 ;  /* 0x40140000ff057424 */ /* 0x000fe200078e00ff */
[----:B--2---:R-:W-:-:S05]  /*02e0*/  DFMA R8, R8, UR8, RZ ;  /* 0x0000000808087c2b */ /* 0x004fca00080000ff */
[----:B------:R-:W-:Y:S01]  /*02f0*/  DFMA R14, R12, R4, 10 ;  /* 0x402400000c0e742b */ /* 0x000fe20000000004 */
[----:B------:R-:W1:Y:S01]  /*0300*/  I2F.F64 R12, R17 ;  /* 0x00000011000c7312 */ /* 0x000e620000201c00 */
[----:B0-----:R-:W-:-:S06]  /*0310*/  DFMA R10, R10, UR8, RZ ;  /* 0x000000080a0a7c2b */ /* 0x001fcc00080000ff */
[----:B-----5:R-:W-:Y:S02]  /*0320*/  DFMA R14, R14, UR8, R6 ;  /* 0x000000080e0e7c2b */ /* 0x020fe40008000006 */
[-C--:B------:R-:W-:Y:S02]  /*0330*/  DFMA R8, R8, R4.reuse, 10 ;  /* 0x402400000808742b */ /* 0x080fe40000000004 */
[----:B------:R-:W-:Y:S02]  /*0340*/  DFMA R10, R10, R4, 10 ;  /* 0x402400000a0a742b */ /* 0x000fe40000000004 */
[----:B-1----:R-:W-:-:S04]  /*0350*/  DFMA R12, R12, UR8, RZ ;  /* 0x000000080c0c7c2b */ /* 0x002fc800080000ff */
[----:B------:R-:W-:-:S04]  /*0360*/  DFMA R8, R8, UR8, R14 ;  /* 0x0000000808087c2b */ /* 0x000fc8000800000e */
[----:B------:R-:W-:-:S04]  /*0370*/  DFMA R12, R12, R4, 10 ;  /* 0x402400000c0c742b */ /* 0x000fc80000000004 */
[----:B------:R-:W-:-:S08]  /*0380*/  DFMA R8, R10, UR8, R8 ;  /* 0x000000080a087c2b */ /* 0x000fd00008000008 */
[----:B------:R-:W-:Y:S01]  /*0390*/  DFMA R6, R12, UR8, R8 ;  /* 0x000000080c067c2b */ /* 0x000fe20008000008 */
[----:B------:R-:W-:Y:S10]  /*03a0*/  @!P0 BRA `(.L_x_5) ;  /* 0xfffffffc00a08947 */ /* 0x000ff4000383ffff */
.L_x_4:
[----:B------:R-:W-:Y:S05]  /*03b0*/  BSYNC.RECONVERGENT B0 ;  /* 0x0000000000007941 */ /* 0x000fea0003800200 */
.L_x_3:
[----:B-----5:R-:W-:Y:S01]  /*03c0*/  STG.E.64 desc[UR4][R2.64], R6 ;  /* 0x0000000602007986 */ /* 0x020fe2000c101b04 */
[----:B------:R-:W-:Y:S05]  /*03d0*/  EXIT ;  /* 0x000000000000794d */ /* 0x000fea0003800000 */
.L_x_6:
[----:B------:R-:W-:-:S00]  /*03e0*/  BRA `(.L_x_6) ;  /* 0xfffffffc00fc7947 */ /* 0x000fc0000383ffff */
[----:B------:R-:W-:-:S00]  /*03f0*/  NOP ;  /* 0x0000000000007918 */ /* 0x000fc00000000000 */
        /* <DEDUP_REMOVED lines=8> */
.L_x_7:


//--------------------- .nv.shared.reserved.0     --------------------------
	.section	.nv.shared.reserved.0,"aw",@nobits
	.weak		__nv_reservedSMEM_offset_0_alias
	.size		__nv_reservedSMEM_offset_0_alias, 0, 64
	.other		__nv_reservedSMEM_offset_0_alias,@"STO_CUDA_RESERVED_SHARED STV_DEFAULT"
__nv_reservedSMEM_offset_0_alias:
	.zero		0
	.zero		64


//--------------------- .nv.constant0._Z13integral_rectPd --------------------------
	.section	.nv.constant0._Z13integral_rectPd,"a",@progbits
	.sectionflags	@""
	.align	4
.nv.constant0._Z13integral_rectPd:
	.zero		904


//--------------------- SYMBOLS --------------------------

	.type		.nv.reservedSmem.offset0,@object
	.size		.nv.reservedSmem.offset0,0x4
